//
// Generated by NVIDIA NVVM Compiler
//
// Compiler Build ID: CL-36424714
// Cuda compilation tools, release 13.0, V13.0.88
// Based on NVVM 20.0.0
//

.version 9.0
.target sm_100
.address_size 64

	// .globl	_Z11state_setupP17curandStateXORWOWii
.global .align 4 .b8 precalc_xorwow_matrix[102400];
.global .align 4 .b8 precalc_xorwow_offset_matrix[102400];
.global .align 4 .b8 mrg32k3aM1[2304];
.global .align 4 .b8 mrg32k3aM2[2304];
.global .align 4 .b8 mrg32k3aM1SubSeq[2016];
.global .align 4 .b8 mrg32k3aM2SubSeq[2016];
.global .align 4 .b8 mrg32k3aM1Seq[2304];
.global .align 4 .b8 mrg32k3aM2Seq[2304];
.const .align 8 .b8 __cr_lgamma_table[72];

.visible .entry _Z11state_setupP17curandStateXORWOWii(
	.param .u64 .ptr .align 1 _Z11state_setupP17curandStateXORWOWii_param_0,
	.param .u32 _Z11state_setupP17curandStateXORWOWii_param_1,
	.param .u32 _Z11state_setupP17curandStateXORWOWii_param_2
)
{
	.reg .pred 	%p<27>;
	.reg .b32 	%r<422>;
	.reg .b64 	%rd<19>;

	ld.param.u64 	%rd8, [_Z11state_setupP17curandStateXORWOWii_param_0];
	ld.param.u32 	%r184, [_Z11state_setupP17curandStateXORWOWii_param_1];
	ld.param.u32 	%r185, [_Z11state_setupP17curandStateXORWOWii_param_2];
	mov.u32 	%r187, %tid.x;
	mov.u32 	%r188, %ctaid.x;
	mov.u32 	%r189, %ntid.x;
	mad.lo.s32 	%r1, %r188, %r189, %r187;
	mov.u32 	%r190, %tid.y;
	mov.u32 	%r191, %ctaid.y;
	mov.u32 	%r192, %ntid.y;
	mad.lo.s32 	%r193, %r191, %r192, %r190;
	setp.ge.s32 	%p1, %r1, %r184;
	setp.ge.s32 	%p2, %r193, %r185;
	or.pred  	%p3, %p1, %p2;
	@%p3 bra 	$L__BB0_44;
	cvta.to.global.u64 	%rd10, %rd8;
	mad.lo.s32 	%r194, %r184, %r193, %r1;
	// begin inline asm
	mov.u64 	%rd9, %clock64;
	// end inline asm
	mul.wide.s32 	%rd11, %r194, 48;
	add.s64 	%rd1, %rd10, %rd11;
	cvt.u32.u64 	%r195, %rd9;
	xor.b32  	%r196, %r195, -1429050551;
	mul.lo.s32 	%r197, %r196, 1099087573;
	{ .reg .b32 tmp; mov.b64 {tmp, %r198}, %rd9; }
	xor.b32  	%r199, %r198, -136515619;
	mul.lo.s32 	%r200, %r199, -1703105765;
	add.s32 	%r201, %r197, %r200;
	add.s32 	%r202, %r201, 6615241;
	add.s32 	%r203, %r197, 123456789;
	st.global.v2.u32 	[%rd1], {%r202, %r203};
	xor.b32  	%r204, %r197, 362436069;
	add.s32 	%r205, %r200, 521288629;
	st.global.v2.u32 	[%rd1+8], {%r204, %r205};
	xor.b32  	%r206, %r200, 88675123;
	add.s32 	%r207, %r197, 5783321;
	st.global.v2.u32 	[%rd1+16], {%r206, %r207};
	setp.eq.s32 	%p4, %r1, 0;
	@%p4 bra 	$L__BB0_43;
	cvt.s64.s32 	%rd18, %r1;
	mov.b32 	%r328, 0;
$L__BB0_3:
	and.b64  	%rd4, %rd18, 3;
	setp.eq.s64 	%p5, %rd4, 0;
	@%p5 bra 	$L__BB0_42;
	mul.wide.u32 	%rd12, %r328, 3200;
	mov.u64 	%rd13, precalc_xorwow_matrix;
	add.s64 	%rd5, %rd13, %rd12;
	cvt.u32.u64 	%r4, %rd4;
	mov.b32 	%r329, 0;
$L__BB0_5:
	mov.b32 	%r342, 0;
	mov.u32 	%r343, %r342;
	mov.u32 	%r344, %r342;
	mov.u32 	%r345, %r342;
	mov.u32 	%r346, %r342;
	mov.u32 	%r335, %r342;
$L__BB0_6:
	mul.wide.u32 	%rd14, %r335, 4;
	add.s64 	%rd15, %rd1, %rd14;
	ld.global.u32 	%r12, [%rd15+4];
	shl.b32 	%r13, %r335, 5;
	mov.b32 	%r341, 0;
$L__BB0_7:
	.pragma "nounroll";
	shr.u32 	%r212, %r12, %r341;
	and.b32  	%r213, %r212, 1;
	setp.eq.b32 	%p6, %r213, 1;
	not.pred 	%p7, %p6;
	add.s32 	%r214, %r13, %r341;
	mul.lo.s32 	%r215, %r214, 5;
	mul.wide.u32 	%rd16, %r215, 4;
	add.s64 	%rd6, %rd5, %rd16;
	@%p7 bra 	$L__BB0_9;
	ld.global.u32 	%r216, [%rd6];
	xor.b32  	%r346, %r346, %r216;
	ld.global.u32 	%r217, [%rd6+4];
	xor.b32  	%r345, %r345, %r217;
	ld.global.u32 	%r218, [%rd6+8];
	xor.b32  	%r344, %r344, %r218;
	ld.global.u32 	%r219, [%rd6+12];
	xor.b32  	%r343, %r343, %r219;
	ld.global.u32 	%r220, [%rd6+16];
	xor.b32  	%r342, %r342, %r220;
$L__BB0_9:
	and.b32  	%r222, %r212, 2;
	setp.eq.s32 	%p8, %r222, 0;
	@%p8 bra 	$L__BB0_11;
	ld.global.u32 	%r223, [%rd6+20];
	xor.b32  	%r346, %r346, %r223;
	ld.global.u32 	%r224, [%rd6+24];
	xor.b32  	%r345, %r345, %r224;
	ld.global.u32 	%r225, [%rd6+28];
	xor.b32  	%r344, %r344, %r225;
	ld.global.u32 	%r226, [%rd6+32];
	xor.b32  	%r343, %r343, %r226;
	ld.global.u32 	%r227, [%rd6+36];
	xor.b32  	%r342, %r342, %r227;
$L__BB0_11:
	and.b32  	%r229, %r212, 4;
	setp.eq.s32 	%p9, %r229, 0;
	@%p9 bra 	$L__BB0_13;
	ld.global.u32 	%r230, [%rd6+40];
	xor.b32  	%r346, %r346, %r230;
	ld.global.u32 	%r231, [%rd6+44];
	xor.b32  	%r345, %r345, %r231;
	ld.global.u32 	%r232, [%rd6+48];
	xor.b32  	%r344, %r344, %r232;
	ld.global.u32 	%r233, [%rd6+52];
	xor.b32  	%r343, %r343, %r233;
	ld.global.u32 	%r234, [%rd6+56];
	xor.b32  	%r342, %r342, %r234;
$L__BB0_13:
	and.b32  	%r236, %r212, 8;
	setp.eq.s32 	%p10, %r236, 0;
	@%p10 bra 	$L__BB0_15;
	ld.global.u32 	%r237, [%rd6+60];
	xor.b32  	%r346, %r346, %r237;
	ld.global.u32 	%r238, [%rd6+64];
	xor.b32  	%r345, %r345, %r238;
	ld.global.u32 	%r239, [%rd6+68];
	xor.b32  	%r344, %r344, %r239;
	ld.global.u32 	%r240, [%rd6+72];
	xor.b32  	%r343, %r343, %r240;
	ld.global.u32 	%r241, [%rd6+76];
	xor.b32  	%r342, %r342, %r241;
$L__BB0_15:
	and.b32  	%r243, %r212, 16;
	setp.eq.s32 	%p11, %r243, 0;
	@%p11 bra 	$L__BB0_17;
	ld.global.u32 	%r244, [%rd6+80];
	xor.b32  	%r346, %r346, %r244;
	ld.global.u32 	%r245, [%rd6+84];
	xor.b32  	%r345, %r345, %r245;
	ld.global.u32 	%r246, [%rd6+88];
	xor.b32  	%r344, %r344, %r246;
	ld.global.u32 	%r247, [%rd6+92];
	xor.b32  	%r343, %r343, %r247;
	ld.global.u32 	%r248, [%rd6+96];
	xor.b32  	%r342, %r342, %r248;
$L__BB0_17:
	and.b32  	%r250, %r212, 32;
	setp.eq.s32 	%p12, %r250, 0;
	@%p12 bra 	$L__BB0_19;
	ld.global.u32 	%r251, [%rd6+100];
	xor.b32  	%r346, %r346, %r251;
	ld.global.u32 	%r252, [%rd6+104];
	xor.b32  	%r345, %r345, %r252;
	ld.global.u32 	%r253, [%rd6+108];
	xor.b32  	%r344, %r344, %r253;
	ld.global.u32 	%r254, [%rd6+112];
	xor.b32  	%r343, %r343, %r254;
	ld.global.u32 	%r255, [%rd6+116];
	xor.b32  	%r342, %r342, %r255;
$L__BB0_19:
	and.b32  	%r257, %r212, 64;
	setp.eq.s32 	%p13, %r257, 0;
	@%p13 bra 	$L__BB0_21;
	ld.global.u32 	%r258, [%rd6+120];
	xor.b32  	%r346, %r346, %r258;
	ld.global.u32 	%r259, [%rd6+124];
	xor.b32  	%r345, %r345, %r259;
	ld.global.u32 	%r260, [%rd6+128];
	xor.b32  	%r344, %r344, %r260;
	ld.global.u32 	%r261, [%rd6+132];
	xor.b32  	%r343, %r343, %r261;
	ld.global.u32 	%r262, [%rd6+136];
	xor.b32  	%r342, %r342, %r262;
$L__BB0_21:
	and.b32  	%r264, %r212, 128;
	setp.eq.s32 	%p14, %r264, 0;
	@%p14 bra 	$L__BB0_23;
	ld.global.u32 	%r265, [%rd6+140];
	xor.b32  	%r346, %r346, %r265;
	ld.global.u32 	%r266, [%rd6+144];
	xor.b32  	%r345, %r345, %r266;
	ld.global.u32 	%r267, [%rd6+148];
	xor.b32  	%r344, %r344, %r267;
	ld.global.u32 	%r268, [%rd6+152];
	xor.b32  	%r343, %r343, %r268;
	ld.global.u32 	%r269, [%rd6+156];
	xor.b32  	%r342, %r342, %r269;
$L__BB0_23:
	and.b32  	%r271, %r212, 256;
	setp.eq.s32 	%p15, %r271, 0;
	@%p15 bra 	$L__BB0_25;
	ld.global.u32 	%r272, [%rd6+160];
	xor.b32  	%r346, %r346, %r272;
	ld.global.u32 	%r273, [%rd6+164];
	xor.b32  	%r345, %r345, %r273;
	ld.global.u32 	%r274, [%rd6+168];
	xor.b32  	%r344, %r344, %r274;
	ld.global.u32 	%r275, [%rd6+172];
	xor.b32  	%r343, %r343, %r275;
	ld.global.u32 	%r276, [%rd6+176];
	xor.b32  	%r342, %r342, %r276;
$L__BB0_25:
	and.b32  	%r278, %r212, 512;
	setp.eq.s32 	%p16, %r278, 0;
	@%p16 bra 	$L__BB0_27;
	ld.global.u32 	%r279, [%rd6+180];
	xor.b32  	%r346, %r346, %r279;
	ld.global.u32 	%r280, [%rd6+184];
	xor.b32  	%r345, %r345, %r280;
	ld.global.u32 	%r281, [%rd6+188];
	xor.b32  	%r344, %r344, %r281;
	ld.global.u32 	%r282, [%rd6+192];
	xor.b32  	%r343, %r343, %r282;
	ld.global.u32 	%r283, [%rd6+196];
	xor.b32  	%r342, %r342, %r283;
$L__BB0_27:
	and.b32  	%r285, %r212, 1024;
	setp.eq.s32 	%p17, %r285, 0;
	@%p17 bra 	$L__BB0_29;
	ld.global.u32 	%r286, [%rd6+200];
	xor.b32  	%r346, %r346, %r286;
	ld.global.u32 	%r287, [%rd6+204];
	xor.b32  	%r345, %r345, %r287;
	ld.global.u32 	%r288, [%rd6+208];
	xor.b32  	%r344, %r344, %r288;
	ld.global.u32 	%r289, [%rd6+212];
	xor.b32  	%r343, %r343, %r289;
	ld.global.u32 	%r290, [%rd6+216];
	xor.b32  	%r342, %r342, %r290;
$L__BB0_29:
	and.b32  	%r292, %r212, 2048;
	setp.eq.s32 	%p18, %r292, 0;
	@%p18 bra 	$L__BB0_31;
	ld.global.u32 	%r293, [%rd6+220];
	xor.b32  	%r346, %r346, %r293;
	ld.global.u32 	%r294, [%rd6+224];
	xor.b32  	%r345, %r345, %r294;
	ld.global.u32 	%r295, [%rd6+228];
	xor.b32  	%r344, %r344, %r295;
	ld.global.u32 	%r296, [%rd6+232];
	xor.b32  	%r343, %r343, %r296;
	ld.global.u32 	%r297, [%rd6+236];
	xor.b32  	%r342, %r342, %r297;
$L__BB0_31:
	and.b32  	%r299, %r212, 4096;
	setp.eq.s32 	%p19, %r299, 0;
	@%p19 bra 	$L__BB0_33;
	ld.global.u32 	%r300, [%rd6+240];
	xor.b32  	%r346, %r346, %r300;
	ld.global.u32 	%r301, [%rd6+244];
	xor.b32  	%r345, %r345, %r301;
	ld.global.u32 	%r302, [%rd6+248];
	xor.b32  	%r344, %r344, %r302;
	ld.global.u32 	%r303, [%rd6+252];
	xor.b32  	%r343, %r343, %r303;
	ld.global.u32 	%r304, [%rd6+256];
	xor.b32  	%r342, %r342, %r304;
$L__BB0_33:
	and.b32  	%r306, %r212, 8192;
	setp.eq.s32 	%p20, %r306, 0;
	@%p20 bra 	$L__BB0_35;
	ld.global.u32 	%r307, [%rd6+260];
	xor.b32  	%r346, %r346, %r307;
	ld.global.u32 	%r308, [%rd6+264];
	xor.b32  	%r345, %r345, %r308;
	ld.global.u32 	%r309, [%rd6+268];
	xor.b32  	%r344, %r344, %r309;
	ld.global.u32 	%r310, [%rd6+272];
	xor.b32  	%r343, %r343, %r310;
	ld.global.u32 	%r311, [%rd6+276];
	xor.b32  	%r342, %r342, %r311;
$L__BB0_35:
	and.b32  	%r313, %r212, 16384;
	setp.eq.s32 	%p21, %r313, 0;
	@%p21 bra 	$L__BB0_37;
	ld.global.u32 	%r314, [%rd6+280];
	xor.b32  	%r346, %r346, %r314;
	ld.global.u32 	%r315, [%rd6+284];
	xor.b32  	%r345, %r345, %r315;
	ld.global.u32 	%r316, [%rd6+288];
	xor.b32  	%r344, %r344, %r316;
	ld.global.u32 	%r317, [%rd6+292];
	xor.b32  	%r343, %r343, %r317;
	ld.global.u32 	%r318, [%rd6+296];
	xor.b32  	%r342, %r342, %r318;
$L__BB0_37:
	and.b32  	%r320, %r212, 32768;
	setp.eq.s32 	%p22, %r320, 0;
	@%p22 bra 	$L__BB0_39;
	ld.global.u32 	%r321, [%rd6+300];
	xor.b32  	%r346, %r346, %r321;
	ld.global.u32 	%r322, [%rd6+304];
	xor.b32  	%r345, %r345, %r322;
	ld.global.u32 	%r323, [%rd6+308];
	xor.b32  	%r344, %r344, %r323;
	ld.global.u32 	%r324, [%rd6+312];
	xor.b32  	%r343, %r343, %r324;
	ld.global.u32 	%r325, [%rd6+316];
	xor.b32  	%r342, %r342, %r325;
$L__BB0_39:
	add.s32 	%r341, %r341, 16;
	setp.ne.s32 	%p23, %r341, 32;
	@%p23 bra 	$L__BB0_7;
	mad.lo.s32 	%r326, %r335, -31, %r13;
	add.s32 	%r335, %r326, 1;
	setp.ne.s32 	%p24, %r335, 5;
	@%p24 bra 	$L__BB0_6;
	st.global.u32 	[%rd1+4], %r346;
	st.global.u32 	[%rd1+8], %r345;
	st.global.u32 	[%rd1+12], %r344;
	st.global.u32 	[%rd1+16], %r343;
	st.global.u32 	[%rd1+20], %r342;
	add.s32 	%r329, %r329, 1;
	setp.lt.u32 	%p25, %r329, %r4;
	@%p25 bra 	$L__BB0_5;
$L__BB0_42:
	shr.u64 	%rd7, %rd18, 2;
	add.s32 	%r328, %r328, 1;
	setp.gt.u64 	%p26, %rd18, 3;
	mov.u64 	%rd18, %rd7;
	@%p26 bra 	$L__BB0_3;
$L__BB0_43:
	mov.b32 	%r327, 0;
	st.global.v2.u32 	[%rd1+24], {%r327, %r327};
	st.global.u32 	[%rd1+32], %r327;
	mov.b64 	%rd17, 0;
	st.global.u64 	[%rd1+40], %rd17;
$L__BB0_44:
	ret;

}
	// .globl	_Z5writePiiifP17curandStateXORWOW
.visible .entry _Z5writePiiifP17curandStateXORWOW(
	.param .u64 .ptr .align 1 _Z5writePiiifP17curandStateXORWOW_param_0,
	.param .u32 _Z5writePiiifP17curandStateXORWOW_param_1,
	.param .u32 _Z5writePiiifP17curandStateXORWOW_param_2,
	.param .f32 _Z5writePiiifP17curandStateXORWOW_param_3,
	.param .u64 .ptr .align 1 _Z5writePiiifP17curandStateXORWOW_param_4
)
{
	.reg .pred 	%p<4>;
	.reg .b32 	%r<31>;
	.reg .b64 	%rd<9>;

	ld.param.u64 	%rd1, [_Z5writePiiifP17curandStateXORWOW_param_0];
	ld.param.u32 	%r3, [_Z5writePiiifP17curandStateXORWOW_param_1];
	ld.param.u32 	%r4, [_Z5writePiiifP17curandStateXORWOW_param_2];
	ld.param.u64 	%rd2, [_Z5writePiiifP17curandStateXORWOW_param_4];
	mov.u32 	%r6, %tid.x;
	mov.u32 	%r7, %ctaid.x;
	mov.u32 	%r8, %ntid.x;
	mad.lo.s32 	%r1, %r7, %r8, %r6;
	mov.u32 	%r9, %tid.y;
	mov.u32 	%r10, %ctaid.y;
	mov.u32 	%r11, %ntid.y;
	mad.lo.s32 	%r12, %r10, %r11, %r9;
	setp.ge.s32 	%p1, %r1, %r3;
	setp.ge.s32 	%p2, %r12, %r4;
	or.pred  	%p3, %p1, %p2;
	@%p3 bra 	$L__BB1_2;
	cvta.to.global.u64 	%rd3, %rd2;
	cvta.to.global.u64 	%rd4, %rd1;
	mad.lo.s32 	%r13, %r3, %r12, %r1;
	mul.wide.s32 	%rd5, %r13, 48;
	add.s64 	%rd6, %rd3, %rd5;
	ld.global.v2.u32 	{%r14, %r15}, [%rd6];
	shr.u32 	%r16, %r15, 2;
	xor.b32  	%r17, %r16, %r15;
	ld.global.v2.u32 	{%r18, %r19}, [%rd6+8];
	ld.global.v2.u32 	{%r20, %r21}, [%rd6+16];
	st.global.v2.u32 	[%rd6+8], {%r19, %r20};
	shl.b32 	%r22, %r21, 4;
	shl.b32 	%r23, %r17, 1;
	xor.b32  	%r24, %r23, %r22;
	xor.b32  	%r25, %r24, %r17;
	xor.b32  	%r26, %r25, %r21;
	st.global.v2.u32 	[%rd6+16], {%r21, %r26};
	add.s32 	%r27, %r14, 362437;
	st.global.v2.u32 	[%rd6], {%r27, %r18};
	add.s32 	%r28, %r26, %r27;
	and.b32  	%r29, %r28, 1;
	add.s32 	%r30, %r29, -1;
	mul.wide.s32 	%rd7, %r13, 4;
	add.s64 	%rd8, %rd4, %rd7;
	st.global.u32 	[%rd8], %r30;
$L__BB1_2:
	ret;

}


// ===== COMPILED SASS (sm_100) =====

	.target	sm_100

	.elftype	@"ET_EXEC"


//--------------------- .note.nv.tkinfo           --------------------------
	.section	.note.nv.tkinfo,"",@"SHT_NOTE"
	.sectionflags	@"SHF_NOTE_NV_TKINFO"
	.tkinfo
        /*0018*/ 	.word	0x00000002
        /*0030*/ 	.string	""
        /*0030*/ 	.string	"ptxas"
        /*0030*/ 	.string	"Cuda compilation tools, release 13.0, V13.0.88"
        /*0030*/ 	.string	"Build cuda_13.0.r13.0/compiler.36424714_0"
        /*0030*/ 	.string	"-arch sm_100 -m 64 "



//--------------------- .note.nv.cuinfo           --------------------------
	.section	.note.nv.cuinfo,"",@"SHT_NOTE"
	.sectionflags	@"SHF_NOTE_NV_CUINFO"
        /*0018*/ 	.short	0x0002
        /*001a*/ 	.short	0x0064
        /*001c*/ 	.short	0x0082
	.zero		2


//--------------------- .nv.info                  --------------------------
	.section	.nv.info,"",@"SHT_CUDA_INFO"
	.align	4


	//----- nvinfo : EIATTR_REGCOUNT
	.align		4
        /*0000*/ 	.byte	0x04, 0x2f
        /*0002*/ 	.short	(.L_10 - .L_9)
	.align		4
.L_9:
        /*0004*/ 	.word	index@(_Z11state_setupP17curandStateXORWOWii)
        /*0008*/ 	.word	0x0000001f


	//----- nvinfo : EIATTR_FRAME_SIZE
	.align		4
.L_10:
        /*000c*/ 	.byte	0x04, 0x11
        /*000e*/ 	.short	(.L_12 - .L_11)
	.align		4
.L_11:
        /*0010*/ 	.word	index@(_Z11state_setupP17curandStateXORWOWii)
        /*0014*/ 	.word	0x00000000


	//----- nvinfo : EIATTR_REGCOUNT
	.align		4
.L_12:
        /*0018*/ 	.byte	0x04, 0x2f
        /*001a*/ 	.short	(.L_14 - .L_13)
	.align		4
.L_13:
        /*001c*/ 	.word	index@(_Z5writePiiifP17curandStateXORWOW)
        /*0020*/ 	.word	0x00000012


	//----- nvinfo : EIATTR_FRAME_SIZE
	.align		4
.L_14:
        /*0024*/ 	.byte	0x04, 0x11
        /*0026*/ 	.short	(.L_16 - .L_15)
	.align		4
.L_15:
        /*0028*/ 	.word	index@(_Z5writePiiifP17curandStateXORWOW)
        /*002c*/ 	.word	0x00000000


	//----- nvinfo : EIATTR_MIN_STACK_SIZE
	.align		4
.L_16:
        /*0030*/ 	.byte	0x04, 0x12
        /*0032*/ 	.short	(.L_18 - .L_17)
	.align		4
.L_17:
        /*0034*/ 	.word	index@(_Z5writePiiifP17curandStateXORWOW)
        /*0038*/ 	.word	0x00000000


	//----- nvinfo : EIATTR_MIN_STACK_SIZE
	.align		4
.L_18:
        /*003c*/ 	.byte	0x04, 0x12
        /*003e*/ 	.short	(.L_20 - .L_19)
	.align		4
.L_19:
        /*0040*/ 	.word	index@(_Z11state_setupP17curandStateXORWOWii)
        /*0044*/ 	.word	0x00000000
.L_20:


//--------------------- .nv.compat                --------------------------
	.section	.nv.compat,"",@"SHT_CUDA_COMPAT_INFO"
	.align	4
        /*0000*/ 	.byte	0x02, 0x09, 0x00, 0x00, 0x02, 0x02, 0x01, 0x00, 0x02, 0x05, 0x05, 0x00, 0x03, 0x07, 0x01, 0x01
        /*0010*/ 	.byte	0x02, 0x03, 0x00, 0x00, 0x02, 0x06, 0x01, 0x00, 0x04, 0x0b, 0x08, 0x00, 0x09, 0x00, 0x00, 0x00
        /*0020*/ 	.byte	0x00, 0x00, 0x00, 0x00


//--------------------- .nv.info._Z5writePiiifP17curandStateXORWOW --------------------------
	.section	.nv.info._Z5writePiiifP17curandStateXORWOW,"",@"SHT_CUDA_INFO"
	.sectionflags	@""
	.align	4


	//----- nvinfo : EIATTR_CUDA_API_VERSION
	.align		4
        /*0000*/ 	.byte	0x04, 0x37
        /*0002*/ 	.short	(.L_22 - .L_21)
.L_21:
        /*0004*/ 	.word	0x00000082


	//----- nvinfo : EIATTR_KPARAM_INFO
	.align		4
.L_22:
        /*0008*/ 	.byte	0x04, 0x17
        /*000a*/ 	.short	(.L_24 - .L_23)
.L_23:
        /*000c*/ 	.word	0x00000000
        /*0010*/ 	.short	0x0004
        /*0012*/ 	.short	0x0018
        /*0014*/ 	.byte	0x00, 0xf5, 0x21, 0x00


	//----- nvinfo : EIATTR_KPARAM_INFO
	.align		4
.L_24:
        /*0018*/ 	.byte	0x04, 0x17
        /*001a*/ 	.short	(.L_26 - .L_25)
.L_25:
        /*001c*/ 	.word	0x00000000
        /*0020*/ 	.short	0x0003
        /*0022*/ 	.short	0x0010
        /*0024*/ 	.byte	0x00, 0xf0, 0x11, 0x00


	//----- nvinfo : EIATTR_KPARAM_INFO
	.align		4
.L_26:
        /*0028*/ 	.byte	0x04, 0x17
        /*002a*/ 	.short	(.L_28 - .L_27)
.L_27:
        /*002c*/ 	.word	0x00000000
        /*0030*/ 	.short	0x0002
        /*0032*/ 	.short	0x000c
        /*0034*/ 	.byte	0x00, 0xf0, 0x11, 0x00


	//----- nvinfo : EIATTR_KPARAM_INFO
	.align		4
.L_28:
        /*0038*/ 	.byte	0x04, 0x17
        /*003a*/ 	.short	(.L_30 - .L_29)
.L_29:
        /*003c*/ 	.word	0x00000000
        /*0040*/ 	.short	0x0001
        /*0042*/ 	.short	0x0008
        /*0044*/ 	.byte	0x00, 0xf0, 0x11, 0x00


	//----- nvinfo : EIATTR_KPARAM_INFO
	.align		4
.L_30:
        /*0048*/ 	.byte	0x04, 0x17
        /*004a*/ 	.short	(.L_32 - .L_31)
.L_31:
        /*004c*/ 	.word	0x00000000
        /*0050*/ 	.short	0x0000
        /*0052*/ 	.short	0x0000
        /*0054*/ 	.byte	0x00, 0xf5, 0x21, 0x00


	//----- nvinfo : EIATTR_SPARSE_MMA_MASK
	.align		4
.L_32:
        /*0058*/ 	.byte	0x03, 0x50
        /*005a*/ 	.short	0x0000


	//----- nvinfo : EIATTR_MAXREG_COUNT
	.align		4
        /*005c*/ 	.byte	0x03, 0x1b
        /*005e*/ 	.short	0x00ff


	//----- nvinfo : EIATTR_MERCURY_ISA_VERSION
	.align		4
        /*0060*/ 	.byte	0x03, 0x5f
        /*0062*/ 	.short	0x0101


	//----- nvinfo : EIATTR_VRC_CTA_INIT_COUNT
	.align		4
        /*0064*/ 	.byte	0x02, 0x4a
	.zero		1
	.zero		1


	//----- nvinfo : EIATTR_EXIT_INSTR_OFFSETS
	.align		4
        /*0068*/ 	.byte	0x04, 0x1c
        /*006a*/ 	.short	(.L_34 - .L_33)


	//   ....[0]....
.L_33:
        /*006c*/ 	.word	0x000000c0


	//   ....[1]....
        /*0070*/ 	.word	0x00000280


	//----- nvinfo : EIATTR_CBANK_PARAM_SIZE
	.align		4
.L_34:
        /*0074*/ 	.byte	0x03, 0x19
        /*0076*/ 	.short	0x0020


	//----- nvinfo : EIATTR_PARAM_CBANK
	.align		4
        /*0078*/ 	.byte	0x04, 0x0a
        /*007a*/ 	.short	(.L_36 - .L_35)
	.align		4
.L_35:
        /*007c*/ 	.word	index@(.nv.constant0._Z5writePiiifP17curandStateXORWOW)
        /*0080*/ 	.short	0x0380
        /*0082*/ 	.short	0x0020


	//----- nvinfo : EIATTR_SW_WAR
	.align		4
.L_36:
        /*0084*/ 	.byte	0x04, 0x36
        /*0086*/ 	.short	(.L_38 - .L_37)
.L_37:
        /*0088*/ 	.word	0x00000008
.L_38:


//--------------------- .nv.info._Z11state_setupP17curandStateXORWOWii --------------------------
	.section	.nv.info._Z11state_setupP17curandStateXORWOWii,"",@"SHT_CUDA_INFO"
	.sectionflags	@""
	.align	4


	//----- nvinfo : EIATTR_CUDA_API_VERSION
	.align		4
        /*0000*/ 	.byte	0x04, 0x37
        /*0002*/ 	.short	(.L_40 - .L_39)
.L_39:
        /*0004*/ 	.word	0x00000082


	//----- nvinfo : EIATTR_KPARAM_INFO
	.align		4
.L_40:
        /*0008*/ 	.byte	0x04, 0x17
        /*000a*/ 	.short	(.L_42 - .L_41)
.L_41:
        /*000c*/ 	.word	0x00000000
        /*0010*/ 	.short	0x0002
        /*0012*/ 	.short	0x000c
        /*0014*/ 	.byte	0x00, 0xf0, 0x11, 0x00


	//----- nvinfo : EIATTR_KPARAM_INFO
	.align		4
.L_42:
        /*0018*/ 	.byte	0x04, 0x17
        /*001a*/ 	.short	(.L_44 - .L_43)
.L_43:
        /*001c*/ 	.word	0x00000000
        /*0020*/ 	.short	0x0001
        /*0022*/ 	.short	0x0008
        /*0024*/ 	.byte	0x00, 0xf0, 0x11, 0x00


	//----- nvinfo : EIATTR_KPARAM_INFO
	.align		4
.L_44:
        /*0028*/ 	.byte	0x04, 0x17
        /*002a*/ 	.short	(.L_46 - .L_45)
.L_45:
        /*002c*/ 	.word	0x00000000
        /*0030*/ 	.short	0x0000
        /*0032*/ 	.short	0x0000
        /*0034*/ 	.byte	0x00, 0xf5, 0x21, 0x00


	//----- nvinfo : EIATTR_SPARSE_MMA_MASK
	.align		4
.L_46:
        /*0038*/ 	.byte	0x03, 0x50
        /*003a*/ 	.short	0x0000


	//----- nvinfo : EIATTR_MAXREG_COUNT
	.align		4
        /*003c*/ 	.byte	0x03, 0x1b
        /*003e*/ 	.short	0x00ff


	//----- nvinfo : EIATTR_MERCURY_ISA_VERSION
	.align		4
        /*0040*/ 	.byte	0x03, 0x5f
        /*0042*/ 	.short	0x0101


	//----- nvinfo : EIATTR_VRC_CTA_INIT_COUNT
	.align		4
        /*0044*/ 	.byte	0x02, 0x4a
	.zero		1
	.zero		1


	//----- nvinfo : EIATTR_EXIT_INSTR_OFFSETS
	.align		4
        /*0048*/ 	.byte	0x04, 0x1c
        /*004a*/ 	.short	(.L_48 - .L_47)


	//   ....[0]....
.L_47:
        /*004c*/ 	.word	0x000000c0


	//   ....[1]....
        /*0050*/ 	.word	0x00000f60


	//----- nvinfo : EIATTR_CRS_STACK_SIZE
	.align		4
.L_48:
        /*0054*/ 	.byte	0x04, 0x1e
        /*0056*/ 	.short	(.L_50 - .L_49)
.L_49:
        /*0058*/ 	.word	0x00000000


	//----- nvinfo : EIATTR_CBANK_PARAM_SIZE
	.align		4
.L_50:
        /*005c*/ 	.byte	0x03, 0x19
        /*005e*/ 	.short	0x0010


	//----- nvinfo : EIATTR_PARAM_CBANK
	.align		4
        /*0060*/ 	.byte	0x04, 0x0a
        /*0062*/ 	.short	(.L_52 - .L_51)
	.align		4
.L_51:
        /*0064*/ 	.word	index@(.nv.constant0._Z11state_setupP17curandStateXORWOWii)
        /*0068*/ 	.short	0x0380
        /*006a*/ 	.short	0x0010


	//----- nvinfo : EIATTR_SW_WAR
	.align		4
.L_52:
        /*006c*/ 	.byte	0x04, 0x36
        /*006e*/ 	.short	(.L_54 - .L_53)
.L_53:
        /*0070*/ 	.word	0x00000008
.L_54:


//--------------------- .nv.callgraph             --------------------------
	.section	.nv.callgraph,"",@"SHT_CUDA_CALLGRAPH"
	.align	4
	.sectionentsize	8
	.align		4
        /*0000*/ 	.word	0x00000000
	.align		4
        /*0004*/ 	.word	0xffffffff
	.align		4
        /*0008*/ 	.word	0x00000000
	.align		4
        /*000c*/ 	.word	0xfffffffe
	.align		4
        /*0010*/ 	.word	0x00000000
	.align		4
        /*0014*/ 	.word	0xfffffffd
	.align		4
        /*0018*/ 	.word	0x00000000
	.align		4
        /*001c*/ 	.word	0xfffffffc


//--------------------- .nv.constant4             --------------------------
	.section	.nv.constant4,"a",@progbits
	.align	8
	.align		8
.nv.constant4:
        /*0000*/ 	.dword	precalc_xorwow_matrix
	.align		8
        /*0008*/ 	.dword	precalc_xorwow_offset_matrix
	.align		8
        /*0010*/ 	.dword	mrg32k3aM1
	.align		8
        /*0018*/ 	.dword	mrg32k3aM2
	.align		8
        /*0020*/ 	.dword	mrg32k3aM1SubSeq
	.align		8
        /*0028*/ 	.dword	mrg32k3aM2SubSeq
	.align		8
        /*0030*/ 	.dword	mrg32k3aM1Seq
	.align		8
        /*0038*/ 	.dword	mrg32k3aM2Seq


//--------------------- .nv.constant3             --------------------------
	.section	.nv.constant3,"a",@progbits
	.align	8
.nv.constant3:
	.type		__cr_lgamma_table,@object
	.size		__cr_lgamma_table,(.L_8 - __cr_lgamma_table)
__cr_lgamma_table:
        /*0000*/ 	.byte	0x00, 0x00, 0x00, 0x00, 0x00, 0x00, 0x00, 0x00, 0x00, 0x00, 0x00, 0x00, 0x00, 0x00, 0x00, 0x00
        /*0010*/ 	.byte	0xef, 0x39, 0xfa, 0xfe, 0x42, 0x2e, 0xe6, 0x3f, 0x02, 0x20, 0x2a, 0xfa, 0x0b, 0xab, 0xfc, 0x3f
        /*0020*/ 	.byte	0xf9, 0x2c, 0x92, 0x7c, 0xa7, 0x6c, 0x09, 0x40, 0xc9, 0x79, 0x44, 0x3c, 0x64, 0x26, 0x13, 0x40
        /*0030*/ 	.byte	0xca, 0x01, 0xcf, 0x3a, 0x27, 0x51, 0x1a, 0x40, 0x30, 0xcc, 0x2d, 0xf3, 0xe1, 0x0c, 0x21, 0x40
        /*0040*/ 	.byte	0x0d, 0xb7, 0xfc, 0x82, 0x8e, 0x35, 0x25, 0x40
.L_8:


//--------------------- .text._Z5writePiiifP17curandStateXORWOW --------------------------
	.section	.text._Z5writePiiifP17curandStateXORWOW,"ax",@progbits
	.align	128
        .global         _Z5writePiiifP17curandStateXORWOW
        .type           _Z5writePiiifP17curandStateXORWOW,@function
        .size           _Z5writePiiifP17curandStateXORWOW,(.L_x_10 - _Z5writePiiifP17curandStateXORWOW)
        .other          _Z5writePiiifP17curandStateXORWOW,@"STO_CUDA_ENTRY STV_DEFAULT"
_Z5writePiiifP17curandStateXORWOW:
.text._Z5writePiiifP17curandStateXORWOW:
[----:B------:R-:W-:Y:S01]  /*0000*/  LDC R1, c[0x0][0x37c] ;  /* 0x0000df00ff017b82 */ /* 0x000fe20000000800 */
[----:B------:R-:W0:Y:S07]  /*0010*/  S2R R5, SR_TID.Y ;  /* 0x0000000000057919 */ /* 0x000e2e0000002200 */
[----:B------:R-:W1:Y:S01]  /*0020*/  LDC R3, c[0x0][0x360] ;  /* 0x0000d800ff037b82 */ /* 0x000e620000000800 */
[----:B------:R-:W2:Y:S01]  /*0030*/  LDCU.64 UR6, c[0x0][0x388] ;  /* 0x00007100ff0677ac */ /* 0x000ea20008000a00 */
[----:B------:R-:W1:Y:S06]  /*0040*/  S2R R0, SR_TID.X ;  /* 0x0000000000007919 */ /* 0x000e6c0000002100 */
[----:B------:R-:W0:Y:S08]  /*0050*/  S2UR UR5, SR_CTAID.Y ;  /* 0x00000000000579c3 */ /* 0x000e300000002600 */
[----:B------:R-:W0:Y:S08]  /*0060*/  LDC R2, c[0x0][0x364] ;  /* 0x0000d900ff027b82 */ /* 0x000e300000000800 */
[----:B------:R-:W1:Y:S01]  /*0070*/  S2UR UR4, SR_CTAID.X ;  /* 0x00000000000479c3 */ /* 0x000e620000002500 */
[----:B0-----:R-:W-:-:S05]  /*0080*/  IMAD R5, R2, UR5, R5 ;  /* 0x0000000502057c24 */ /* 0x001fca000f8e0205 */
[----:B--2---:R-:W-:Y:S01]  /*0090*/  ISETP.GE.AND P0, PT, R5, UR7, PT ;  /* 0x0000000705007c0c */ /* 0x004fe2000bf06270 */
[----:B-1----:R-:W-:-:S05]  /*00a0*/  IMAD R0, R3, UR4, R0 ;  /* 0x0000000403007c24 */ /* 0x002fca000f8e0200 */
[----:B------:R-:W-:-:S13]  /*00b0*/  ISETP.GE.OR P0, PT, R0, UR6, P0 ;  /* 0x0000000600007c0c */ /* 0x000fda0008706670 */
[----:B------:R-:W-:Y:S05]  /*00c0*/  @P0 EXIT ;  /* 0x000000000000094d */ /* 0x000fea0003800000 */
[----:B------:R-:W0:Y:S01]  /*00d0*/  LDC.64 R2, c[0x0][0x398] ;  /* 0x0000e600ff027b82 */ /* 0x000e220000000a00 */
[----:B------:R-:W1:Y:S01]  /*00e0*/  LDCU.64 UR4, c[0x0][0x358] ;  /* 0x00006b00ff0477ac */ /* 0x000e620008000a00 */
[----:B------:R-:W-:-:S06]  /*00f0*/  IMAD R11, R5, UR6, R0 ;  /* 0x00000006050b7c24 */ /* 0x000fcc000f8e0200 */
[----:B------:R-:W2:Y:S01]  /*0100*/  LDC.64 R8, c[0x0][0x380] ;  /* 0x0000e000ff087b82 */ /* 0x000ea20000000a00 */
[----:B0-----:R-:W-:-:S05]  /*0110*/  IMAD.WIDE R2, R11, 0x30, R2 ;  /* 0x000000300b027825 */ /* 0x001fca00078e0202 */
[----:B-1----:R-:W3:Y:S04]  /*0120*/  LDG.E.64 R12, desc[UR4][R2.64] ;  /* 0x00000004020c7981 */ /* 0x002ee8000c1e1b00 */
[----:B------:R-:W4:Y:S04]  /*0130*/  LDG.E.64 R6, desc[UR4][R2.64+0x10] ;  /* 0x0000100402067981 */ /* 0x000f28000c1e1b00 */
[----:B------:R-:W5:Y:S01]  /*0140*/  LDG.E.64 R4, desc[UR4][R2.64+0x8] ;  /* 0x0000080402047981 */ /* 0x000f62000c1e1b00 */
[----:B--2---:R-:W-:Y:S01]  /*0150*/  IMAD.WIDE R8, R11, 0x4, R8 ;  /* 0x000000040b087825 */ /* 0x004fe200078e0208 */
[----:B---3--:R-:W-:-:S03]  /*0160*/  SHF.R.U32.HI R0, RZ, 0x2, R13 ;  /* 0x00000002ff007819 */ /* 0x008fc6000001160d */
[----:B------:R-:W-:Y:S01]  /*0170*/  VIADD R12, R12, 0x587c5 ;  /* 0x000587c50c0c7836 */ /* 0x000fe20000000000 */
[----:B------:R-:W-:Y:S01]  /*0180*/  LOP3.LUT R0, R0, R13, RZ, 0x3c, !PT ;  /* 0x0000000d00007212 */ /* 0x000fe200078e3cff */
[----:B----4-:R-:W-:Y:S01]  /*0190*/  IMAD.SHL.U32 R13, R7, 0x10, RZ ;  /* 0x00000010070d7824 */ /* 0x010fe200078e00ff */
[----:B------:R-:W-:Y:S01]  /*01a0*/  MOV R14, R7 ;  /* 0x00000007000e7202 */ /* 0x000fe20000000f00 */
[----:B------:R-:W-:Y:S01]  /*01b0*/  IMAD.MOV.U32 R11, RZ, RZ, R6 ;  /* 0x000000ffff0b7224 */ /* 0x000fe200078e0006 */
[----:B------:R-:W-:-:S04]  /*01c0*/  SHF.L.U32 R10, R0, 0x1, RZ ;  /* 0x00000001000a7819 */ /* 0x000fc800000006ff */
[----:B------:R-:W-:Y:S02]  /*01d0*/  LOP3.LUT R10, R0, R10, R13, 0x96, !PT ;  /* 0x0000000a000a7212 */ /* 0x000fe400078e960d */
[----:B-----5:R-:W-:Y:S02]  /*01e0*/  MOV R13, R4 ;  /* 0x00000004000d7202 */ /* 0x020fe40000000f00 */
[----:B------:R-:W-:Y:S01]  /*01f0*/  LOP3.LUT R15, R10, R7, RZ, 0x3c, !PT ;  /* 0x000000070a0f7212 */ /* 0x000fe200078e3cff */
[----:B------:R-:W-:Y:S02]  /*0200*/  IMAD.MOV.U32 R10, RZ, RZ, R5 ;  /* 0x000000ffff0a7224 */ /* 0x000fe400078e0005 */
[----:B------:R-:W-:Y:S01]  /*0210*/  STG.E.64 desc[UR4][R2.64], R12 ;  /* 0x0000000c02007986 */ /* 0x000fe2000c101b04 */
[----:B------:R-:W-:-:S03]  /*0220*/  IADD3 R0, PT, PT, R15, R12, RZ ;  /* 0x0000000c0f007210 */ /* 0x000fc60007ffe0ff */
[----:B------:R-:W-:Y:S01]  /*0230*/  STG.E.64 desc[UR4][R2.64+0x10], R14 ;  /* 0x0000100e02007986 */ /* 0x000fe2000c101b04 */
[----:B------:R-:W-:-:S03]  /*0240*/  LOP3.LUT R0, R0, 0x1, RZ, 0xc0, !PT ;  /* 0x0000000100007812 */ /* 0x000fc600078ec0ff */
[----:B------:R-:W-:Y:S02]  /*0250*/  STG.E.64 desc[UR4][R2.64+0x8], R10 ;  /* 0x0000080a02007986 */ /* 0x000fe4000c101b04 */
[----:B------:R-:W-:-:S05]  /*0260*/  VIADD R5, R0, 0xffffffff ;  /* 0xffffffff00057836 */ /* 0x000fca0000000000 */
[----:B------:R-:W-:Y:S01]  /*0270*/  STG.E desc[UR4][R8.64], R5 ;  /* 0x0000000508007986 */ /* 0x000fe2000c101904 */
[----:B------:R-:W-:Y:S05]  /*0280*/  EXIT ;  /* 0x000000000000794d */ /* 0x000fea0003800000 */
.L_x_0:
[----:B------:R-:W-:-:S00]  /*0290*/  BRA `(.L_x_0) ;  /* 0xfffffffc00fc7947 */ /* 0x000fc0000383ffff */
[----:B------:R-:W-:-:S00]  /*02a0*/  NOP ;  /* 0x0000000000007918 */ /* 0x000fc00000000000 */
        /* <DEDUP_REMOVED lines=13> */
.L_x_10:


//--------------------- .text._Z11state_setupP17curandStateXORWOWii --------------------------
	.section	.text._Z11state_setupP17curandStateXORWOWii,"ax",@progbits
	.align	128
        .global         _Z11state_setupP17curandStateXORWOWii
        .type           _Z11state_setupP17curandStateXORWOWii,@function
        .size           _Z11state_setupP17curandStateXORWOWii,(.L_x_11 - _Z11state_setupP17curandStateXORWOWii)
        .other          _Z11state_setupP17curandStateXORWOWii,@"STO_CUDA_ENTRY STV_DEFAULT"
_Z11state_setupP17curandStateXORWOWii:
.text._Z11state_setupP17curandStateXORWOWii:
        /* <DEDUP_REMOVED lines=13> */
[----:B------:R-:W-:Y:S01]  /*00d0*/  IMAD R5, R0, UR6, R13 ;  /* 0x0000000600057c24 */ /* 0x000fe2000f8e020d */
[----:B------:R-:W0:Y:S01]  /*00e0*/  LDCU.64 UR4, c[0x0][0x358] ;  /* 0x00006b00ff0477ac */ /* 0x000e220008000a00 */
[----:B------:R-:W-:Y:S01]  /*00f0*/  CS2R R2, SR_CLOCKLO ;  /* 0x0000000000027805 */ /* 0x000fe20000015000 */
[----:B------:R-:W1:Y:S05]  /*0100*/  LDC.64 R6, c[0x0][0x380] ;  /* 0x0000e000ff067b82 */ /* 0x000e6a0000000a00 */
[----:B------:R-:W-:Y:S01]  /*0110*/  LOP3.LUT R0, R2, 0xaad26b49, RZ, 0x3c, !PT ;  /* 0xaad26b4902007812 */ /* 0x000fe200078e3cff */
[----:B------:R-:W-:Y:S01]  /*0120*/  BSSY.RECONVERGENT B0, `(.L_x_1) ;  /* 0x00000e0000007945 */ /* 0x000fe20003800200 */
[----:B------:R-:W-:-:S02]  /*0130*/  LOP3.LUT R2, R3, 0xf7dcefdd, RZ, 0x3c, !PT ;  /* 0xf7dcefdd03027812 */ /* 0x000fc400078e3cff */
[----:B------:R-:W-:Y:S01]  /*0140*/  ISETP.NE.AND P0, PT, R13, RZ, PT ;  /* 0x000000ff0d00720c */ /* 0x000fe20003f05270 */
[----:B------:R-:W-:Y:S02]  /*0150*/  IMAD R0, R0, 0x4182bed5, RZ ;  /* 0x4182bed500007824 */ /* 0x000fe400078e02ff */
[----:B------:R-:W-:Y:S02]  /*0160*/  IMAD R3, R2, -0x658354e5, RZ ;  /* 0x9a7cab1b02037824 */ /* 0x000fe400078e02ff */
[C---:B------:R-:W-:Y:S01]  /*0170*/  VIADD R11, R0.reuse, 0x583f19 ;  /* 0x00583f19000b7836 */ /* 0x040fe20000000000 */
[C---:B------:R-:W-:Y:S01]  /*0180*/  LOP3.LUT R8, R0.reuse, 0x159a55e5, RZ, 0x3c, !PT ;  /* 0x159a55e500087812 */ /* 0x040fe200078e3cff */
[C---:B------:R-:W-:Y:S01]  /*0190*/  VIADD R9, R3.reuse, 0x1f123bb5 ;  /* 0x1f123bb503097836 */ /* 0x040fe20000000000 */
[----:B------:R-:W-:Y:S02]  /*01a0*/  IADD3 R4, PT, PT, R0, 0x64f0c9, R3 ;  /* 0x0064f0c900047810 */ /* 0x000fe40007ffe003 */
[----:B------:R-:W-:Y:S01]  /*01b0*/  LOP3.LUT R10, R3, 0x5491333, RZ, 0x3c, !PT ;  /* 0x05491333030a7812 */ /* 0x000fe200078e3cff */
[----:B-1----:R-:W-:-:S04]  /*01c0*/  IMAD.WIDE R6, R5, 0x30, R6 ;  /* 0x0000003005067825 */ /* 0x002fc800078e0206 */
[----:B------:R-:W-:Y:S01]  /*01d0*/  VIADD R5, R0, 0x75bcd15 ;  /* 0x075bcd1500057836 */ /* 0x000fe20000000000 */
[----:B0-----:R0:W-:Y:S04]  /*01e0*/  STG.E.64 desc[UR4][R6.64+0x8], R8 ;  /* 0x0000080806007986 */ /* 0x0011e8000c101b04 */
[----:B------:R0:W-:Y:S04]  /*01f0*/  STG.E.64 desc[UR4][R6.64], R4 ;  /* 0x0000000406007986 */ /* 0x0001e8000c101b04 */
[----:B------:R0:W-:Y:S01]  /*0200*/  STG.E.64 desc[UR4][R6.64+0x10], R10 ;  /* 0x0000100a06007986 */ /* 0x0001e2000c101b04 */
[----:B------:R-:W-:Y:S05]  /*0210*/  @!P0 BRA `(.L_x_2) ;  /* 0x0000000c00408947 */ /* 0x000fea0003800000 */
[----:B------:R-:W-:Y:S01]  /*0220*/  SHF.R.S32.HI R0, RZ, 0x1f, R13 ;  /* 0x0000001fff007819 */ /* 0x000fe2000001140d */
[----:B------:R-:W-:-:S07]  /*0230*/  IMAD.MOV.U32 R12, RZ, RZ, RZ ;  /* 0x000000ffff0c7224 */ /* 0x000fce00078e00ff */
.L_x_8:
[----:B-1----:R-:W-:Y:S01]  /*0240*/  LOP3.LUT R2, R13, 0x3, RZ, 0xc0, !PT ;  /* 0x000000030d027812 */ /* 0x002fe200078ec0ff */
[----:B------:R-:W-:Y:S03]  /*0250*/  BSSY.RECONVERGENT B1, `(.L_x_3) ;  /* 0x00000c6000017945 */ /* 0x000fe60003800200 */
[----:B------:R-:W-:-:S04]  /*0260*/  ISETP.NE.U32.AND P0, PT, R2, RZ, PT ;  /* 0x000000ff0200720c */ /* 0x000fc80003f05070 */
[----:B------:R-:W-:-:S13]  /*0270*/  ISETP.NE.AND.EX P0, PT, RZ, RZ, PT, P0 ;  /* 0x000000ffff00720c */ /* 0x000fda0003f05300 */
[----:B------:R-:W-:Y:S05]  /*0280*/  @!P0 BRA `(.L_x_4) ;  /* 0x0000000c00088947 */ /* 0x000fea0003800000 */
[----:B0-----:R-:W0:Y:S01]  /*0290*/  LDC.64 R8, c[0x4][RZ] ;  /* 0x01000000ff087b82 */ /* 0x001e220000000a00 */
[----:B------:R-:W-:Y:S02]  /*02a0*/  IMAD.MOV.U32 R14, RZ, RZ, RZ ;  /* 0x000000ffff0e7224 */ /* 0x000fe400078e00ff */
[----:B0-----:R-:W-:-:S07]  /*02b0*/  IMAD.WIDE.U32 R8, R12, 0xc80, R8 ;  /* 0x00000c800c087825 */ /* 0x001fce00078e0008 */
.L_x_7:
[----:B-1----:R-:W-:Y:S01]  /*02c0*/  IMAD.MOV.U32 R15, RZ, RZ, RZ ;  /* 0x000000ffff0f7224 */ /* 0x002fe200078e00ff */
[----:B------:R-:W-:Y:S01]  /*02d0*/  CS2R R2, SRZ ;  /* 0x0000000000027805 */ /* 0x000fe2000001ff00 */
[----:B------:R-:W-:Y:S01]  /*02e0*/  IMAD.MOV.U32 R17, RZ, RZ, RZ ;  /* 0x000000ffff117224 */ /* 0x000fe200078e00ff */
[----:B------:R-:W-:-:S07]  /*02f0*/  CS2R R4, SRZ ;  /* 0x0000000000047805 */ /* 0x000fce000001ff00 */
.L_x_6:
[----:B------:R-:W-:-:S05]  /*0300*/  IMAD.WIDE.U32 R10, R17, 0x4, R6 ;  /* 0x00000004110a7825 */ /* 0x000fca00078e0006 */
[----:B------:R0:W5:Y:S01]  /*0310*/  LDG.E R16, desc[UR4][R10.64+0x4] ;  /* 0x000004040a107981 */ /* 0x000162000c1e1900 */
[----:B------:R-:W-:-:S07]  /*0320*/  IMAD.MOV.U32 R19, RZ, RZ, RZ ;  /* 0x000000ffff137224 */ /* 0x000fce00078e00ff */
.L_x_5:
[----:B-----5:R-:W-:Y:S01]  /*0330*/  SHF.R.U32.HI R24, RZ, R19, R16 ;  /* 0x00000013ff187219 */ /* 0x020fe20000011610 */
[----:B0-----:R-:W-:-:S03]  /*0340*/  IMAD.SHL.U32 R10, R17, 0x20, RZ ;  /* 0x00000020110a7824 */ /* 0x001fc600078e00ff */
[----:B------:R-:W-:Y:S01]  /*0350*/  LOP3.LUT R11, R24, 0x1, RZ, 0xc0, !PT ;  /* 0x00000001180b7812 */ /* 0x000fe200078ec0ff */
[----:B------:R-:W-:-:S03]  /*0360*/  IMAD.IADD R10, R10, 0x1, R19 ;  /* 0x000000010a0a7824 */ /* 0x000fc600078e0213 */
[----:B------:R-:W-:Y:S01]  /*0370*/  ISETP.NE.U32.AND P0, PT, R11, 0x1, PT ;  /* 0x000000010b00780c */ /* 0x000fe20003f05070 */
[----:B------:R-:W-:-:S03]  /*0380*/  IMAD R11, R10, 0x5, RZ ;  /* 0x000000050a0b7824 */ /* 0x000fc600078e02ff */
[----:B------:R-:W-:Y:S01]  /*0390*/  R2P PR, R24, 0x7e ;  /* 0x0000007e18007804 */ /* 0x000fe20000000000 */
[----:B------:R-:W-:-:S08]  /*03a0*/  IMAD.WIDE.U32 R10, R11, 0x4, R8 ;  /* 0x000000040b0a7825 */ /* 0x000fd000078e0008 */
[----:B------:R-:W2:Y:S04]  /*03b0*/  @!P0 LDG.E R18, desc[UR4][R10.64] ;  /* 0x000000040a128981 */ /* 0x000ea8000c1e1900 */
[----:B------:R-:W3:Y:S04]  /*03c0*/  @!P0 LDG.E R20, desc[UR4][R10.64+0x10] ;  /* 0x000010040a148981 */ /* 0x000ee8000c1e1900 */
[----:B------:R-:W4:Y:S04]  /*03d0*/  @P1 LDG.E R22, desc[UR4][R10.64+0x14] ;  /* 0x000014040a161981 */ /* 0x000f28000c1e1900 */
[----:B------:R-:W4:Y:S04]  /*03e0*/  @P2 LDG.E R26, desc[UR4][R10.64+0x28] ;  /* 0x000028040a1a2981 */ /* 0x000f28000c1e1900 */
[----:B------:R-:W4:Y:S04]  /*03f0*/  @!P0 LDG.E R21, desc[UR4][R10.64+0x4] ;  /* 0x000004040a158981 */ /* 0x000f28000c1e1900 */
[----:B------:R-:W4:Y:S04]  /*0400*/  @!P0 LDG.E R23, desc[UR4][R10.64+0xc] ;  /* 0x00000c040a178981 */ /* 0x000f28000c1e1900 */
[----:B------:R-:W4:Y:S04]  /*0410*/  @P1 LDG.E R25, desc[UR4][R10.64+0x18] ;  /* 0x000018040a191981 */ /* 0x000f28000c1e1900 */
[----:B------:R-:W4:Y:S04]  /*0420*/  @P3 LDG.E R28, desc[UR4][R10.64+0x3c] ;  /* 0x00003c040a1c3981 */ /* 0x000f28000c1e1900 */
[----:B------:R-:W4:Y:S01]  /*0430*/  @P6 LDG.E R27, desc[UR4][R10.64+0x7c] ;  /* 0x00007c040a1b6981 */ /* 0x000f22000c1e1900 */
[----:B--2---:R-:W-:-:S03]  /*0440*/  @!P0 LOP3.LUT R15, R15, R18, RZ, 0x3c, !PT ;  /* 0x000000120f0f8212 */ /* 0x004fc600078e3cff */
[----:B------:R-:W2:Y:S01]  /*0450*/  @!P0 LDG.E R18, desc[UR4][R10.64+0x8] ;  /* 0x000008040a128981 */ /* 0x000ea2000c1e1900 */
[----:B---3--:R-:W-:-:S03]  /*0460*/  @!P0 LOP3.LUT R3, R3, R20, RZ, 0x3c, !PT ;  /* 0x0000001403038212 */ /* 0x008fc600078e3cff */
[----:B------:R-:W3:Y:S01]  /*0470*/  @P1 LDG.E R20, desc[UR4][R10.64+0x24] ;  /* 0x000024040a141981 */ /* 0x000ee2000c1e1900 */
[----:B----4-:R-:W-:-:S03]  /*0480*/  @P1 LOP3.LUT R15, R15, R22, RZ, 0x3c, !PT ;  /* 0x000000160f0f1212 */ /* 0x010fc600078e3cff */
[----:B------:R-:W4:Y:S01]  /*0490*/  @P2 LDG.E R22, desc[UR4][R10.64+0x38] ;  /* 0x000038040a162981 */ /* 0x000f22000c1e1900 */
[----:B------:R-:W-:-:S03]  /*04a0*/  @P2 LOP3.LUT R15, R15, R26, RZ, 0x3c, !PT ;  /* 0x0000001a0f0f2212 */ /* 0x000fc600078e3cff */
[----:B------:R-:W4:Y:S01]  /*04b0*/  @P4 LDG.E R26, desc[UR4][R10.64+0x50] ;  /* 0x000050040a1a4981 */ /* 0x000f22000c1e1900 */
[----:B------:R-:W-:-:S03]  /*04c0*/  @!P0 LOP3.LUT R4, R4, R21, RZ, 0x3c, !PT ;  /* 0x0000001504048212 */ /* 0x000fc600078e3cff */
[----:B------:R-:W4:Y:S01]  /*04d0*/  @P1 LDG.E R21, desc[UR4][R10.64+0x20] ;  /* 0x000020040a151981 */ /* 0x000f22000c1e1900 */
[----:B------:R-:W-:-:S03]  /*04e0*/  @!P0 LOP3.LUT R2, R2, R23, RZ, 0x3c, !PT ;  /* 0x0000001702028212 */ /* 0x000fc600078e3cff */
[----:B------:R-:W4:Y:S01]  /*04f0*/  @P2 LDG.E R23, desc[UR4][R10.64+0x2c] ;  /* 0x00002c040a172981 */ /* 0x000f22000c1e1900 */
[----:B------:R-:W-:-:S03]  /*0500*/  @P1 LOP3.LUT R4, R4, R25, RZ, 0x3c, !PT ;  /* 0x0000001904041212 */ /* 0x000fc600078e3cff */
[----:B------:R-:W4:Y:S01]  /*0510*/  @P2 LDG.E R25, desc[UR4][R10.64+0x34] ;  /* 0x000034040a192981 */ /* 0x000f22000c1e1900 */
[----:B--2---:R-:W-:-:S03]  /*0520*/  @!P0 LOP3.LUT R5, R5, R18, RZ, 0x3c, !PT ;  /* 0x0000001205058212 */ /* 0x004fc600078e3cff */
[----:B------:R-:W2:Y:S01]  /*0530*/  @P1 LDG.E R18, desc[UR4][R10.64+0x1c] ;  /* 0x00001c040a121981 */ /* 0x000ea2000c1e1900 */
[----:B---3--:R-:W-:-:S03]  /*0540*/  @P1 LOP3.LUT R3, R3, R20, RZ, 0x3c, !PT ;  /* 0x0000001403031212 */ /* 0x008fc600078e3cff */
[----:B------:R-:W3:Y:S01]  /*0550*/  @P2 LDG.E R20, desc[UR4][R10.64+0x30] ;  /* 0x000030040a142981 */ /* 0x000ee2000c1e1900 */
[----:B----4-:R-:W-:-:S03]  /*0560*/  @P2 LOP3.LUT R3, R3, R22, RZ, 0x3c, !PT ;  /* 0x0000001603032212 */ /* 0x010fc600078e3cff */
[----:B------:R-:W4:Y:S01]  /*0570*/  @P3 LDG.E R22, desc[UR4][R10.64+0x4c] ;  /* 0x00004c040a163981 */ /* 0x000f22000c1e1900 */
[----:B------:R-:W-:-:S04]  /*0580*/  @P3 LOP3.LUT R15, R15, R28, RZ, 0x3c, !PT ;  /* 0x0000001c0f0f3212 */ /* 0x000fc800078e3cff */
[----:B------:R-:W-:Y:S02]  /*0590*/  @P4 LOP3.LUT R15, R15, R26, RZ, 0x3c, !PT ;  /* 0x0000001a0f0f4212 */ /* 0x000fe400078e3cff */
[----:B------:R-:W-:Y:S01]  /*05a0*/  @P1 LOP3.LUT R2, R2, R21, RZ, 0x3c, !PT ;  /* 0x0000001502021212 */ /* 0x000fe200078e3cff */
[----:B------:R-:W4:Y:S04]  /*05b0*/  @P5 LDG.E R26, desc[UR4][R10.64+0x64] ;  /* 0x000064040a1a5981 */ /* 0x000f28000c1e1900 */
[----:B------:R-:W4:Y:S01]  /*05c0*/  @P3 LDG.E R21, desc[UR4][R10.64+0x40] ;  /* 0x000040040a153981 */ /* 0x000f22000c1e1900 */
[----:B------:R-:W-:Y:S02]  /*05d0*/  @P2 LOP3.LUT R4, R4, R23, RZ, 0x3c, !PT ;  /* 0x0000001704042212 */ /* 0x000fe400078e3cff */
[----:B------:R-:W-:Y:S01]  /*05e0*/  @P2 LOP3.LUT R2, R2, R25, RZ, 0x3c, !PT ;  /* 0x0000001902022212 */ /* 0x000fe200078e3cff */
[----:B------:R-:W4:Y:S04]  /*05f0*/  @P3 LDG.E R23, desc[UR4][R10.64+0x48] ;  /* 0x000048040a173981 */ /* 0x000f28000c1e1900 */
[----:B------:R-:W4:Y:S01]  /*0600*/  @P4 LDG.E R25, desc[UR4][R10.64+0x54] ;  /* 0x000054040a194981 */ /* 0x000f22000c1e1900 */
[----:B--2---:R-:W-:-:S03]  /*0610*/  @P1 LOP3.LUT R5, R5, R18, RZ, 0x3c, !PT ;  /* 0x0000001205051212 */ /* 0x004fc600078e3cff */
[----:B------:R-:W2:Y:S01]  /*0620*/  @P3 LDG.E R18, desc[UR4][R10.64+0x44] ;  /* 0x000044040a123981 */ /* 0x000ea2000c1e1900 */
[----:B---3--:R-:W-:-:S03]  /*0630*/  @P2 LOP3.LUT R5, R5, R20, RZ, 0x3c, !PT ;  /* 0x0000001405052212 */ /* 0x008fc600078e3cff */
[----:B------:R-:W3:Y:S01]  /*0640*/  @P4 LDG.E R20, desc[UR4][R10.64+0x58] ;  /* 0x000058040a144981 */ /* 0x000ee2000c1e1900 */
[----:B----4-:R-:W-:-:S03]  /*0650*/  @P3 LOP3.LUT R3, R3, R22, RZ, 0x3c, !PT ;  /* 0x0000001603033212 */ /* 0x010fc600078e3cff */
[----:B------:R-:W4:Y:S01]  /*0660*/  @P4 LDG.E R22, desc[UR4][R10.64+0x60] ;  /* 0x000060040a164981 */ /* 0x000f22000c1e1900 */
[----:B------:R-:W-:Y:S02]  /*0670*/  LOP3.LUT P0, RZ, R24, 0x80, RZ, 0xc0, !PT ;  /* 0x0000008018ff7812 */ /* 0x000fe4000780c0ff */
[----:B------:R-:W-:Y:S02]  /*0680*/  @P5 LOP3.LUT R15, R15, R26, RZ, 0x3c, !PT ;  /* 0x0000001a0f0f5212 */ /* 0x000fe400078e3cff */
[----:B------:R-:W4:Y:S01]  /*0690*/  @P6 LDG.E R26, desc[UR4][R10.64+0x78] ;  /* 0x000078040a1a6981 */ /* 0x000f22000c1e1900 */
[----:B------:R-:W-:-:S03]  /*06a0*/  @P3 LOP3.LUT R4, R4, R21, RZ, 0x3c, !PT ;  /* 0x0000001504043212 */ /* 0x000fc600078e3cff */
[----:B------:R-:W4:Y:S01]  /*06b0*/  @P4 LDG.E R21, desc[UR4][R10.64+0x5c] ;  /* 0x00005c040a154981 */ /* 0x000f22000c1e1900 */
[----:B------:R-:W-:-:S03]  /*06c0*/  @P3 LOP3.LUT R2, R2, R23, RZ, 0x3c, !PT ;  /* 0x0000001702023212 */ /* 0x000fc600078e3cff */
[----:B------:R-:W4:Y:S01]  /*06d0*/  @P5 LDG.E R23, desc[UR4][R10.64+0x68] ;  /* 0x000068040a175981 */ /* 0x000f22000c1e1900 */
[----:B------:R-:W-:-:S03]  /*06e0*/  @P4 LOP3.LUT R4, R4, R25, RZ, 0x3c, !PT ;  /* 0x0000001904044212 */ /* 0x000fc600078e3cff */
[----:B------:R-:W4:Y:S01]  /*06f0*/  @P5 LDG.E R25, desc[UR4][R10.64+0x70] ;  /* 0x000070040a195981 */ /* 0x000f22000c1e1900 */
[----:B--2---:R-:W-:-:S03]  /*0700*/  @P3 LOP3.LUT R5, R5, R18, RZ, 0x3c, !PT ;  /* 0x0000001205053212 */ /* 0x004fc600078e3cff */
[----:B------:R-:W2:Y:S01]  /*0710*/  @P5 LDG.E R18, desc[UR4][R10.64+0x6c] ;  /* 0x00006c040a125981 */ /* 0x000ea2000c1e1900 */
[----:B---3--:R-:W-:-:S03]  /*0720*/  @P4 LOP3.LUT R5, R5, R20, RZ, 0x3c, !PT ;  /* 0x0000001405054212 */ /* 0x008fc600078e3cff */
[----:B------:R-:W3:Y:S01]  /*0730*/  @P5 LDG.E R20, desc[UR4][R10.64+0x74] ;  /* 0x000074040a145981 */ /* 0x000ee2000c1e1900 */
[----:B----4-:R-:W-:-:S03]  /*0740*/  @P4 LOP3.LUT R3, R3, R22, RZ, 0x3c, !PT ;  /* 0x0000001603034212 */ /* 0x010fc600078e3cff */
[----:B------:R-:W4:Y:S01]  /*0750*/  @P0 LDG.E R22, desc[UR4][R10.64+0x8c] ;  /* 0x00008c040a160981 */ /* 0x000f22000c1e1900 */
[----:B------:R-:W-:-:S03]  /*0760*/  @P6 LOP3.LUT R15, R15, R26, RZ, 0x3c, !PT ;  /* 0x0000001a0f0f6212 */ /* 0x000fc600078e3cff */
        /* <DEDUP_REMOVED lines=13> */
[----:B------:R-:W-:Y:S02]  /*0840*/  @P6 LOP3.LUT R4, R4, R27, RZ, 0x3c, !PT ;  /* 0x0000001b04046212 */ /* 0x000fe400078e3cff */
[----:B------:R-:W-:Y:S02]  /*0850*/  @P6 LOP3.LUT R2, R2, R21, RZ, 0x3c, !PT ;  /* 0x0000001502026212 */ /* 0x000fe400078e3cff */
[----:B------:R-:W-:Y:S02]  /*0860*/  @P0 LOP3.LUT R4, R4, R23, RZ, 0x3c, !PT ;  /* 0x0000001704040212 */ /* 0x000fe400078e3cff */
[----:B------:R-:W-:Y:S02]  /*0870*/  @P0 LOP3.LUT R2, R2, R25, RZ, 0x3c, !PT ;  /* 0x0000001902020212 */ /* 0x000fe400078e3cff */
[----:B--2---:R-:W-:Y:S02]  /*0880*/  @P6 LOP3.LUT R5, R5, R18, RZ, 0x3c, !PT ;  /* 0x0000001205056212 */ /* 0x004fe400078e3cff */
[----:B---3--:R-:W-:-:S02]  /*0890*/  @P6 LOP3.LUT R3, R3, R20, RZ, 0x3c, !PT ;  /* 0x0000001403036212 */ /* 0x008fc400078e3cff */
[----:B----4-:R-:W-:Y:S02]  /*08a0*/  @P0 LOP3.LUT R5, R5, R22, RZ, 0x3c, !PT ;  /* 0x0000001605050212 */ /* 0x010fe400078e3cff */
[----:B------:R-:W-:Y:S02]  /*08b0*/  @P0 LOP3.LUT R3, R3, R26, RZ, 0x3c, !PT ;  /* 0x0000001a03030212 */ /* 0x000fe400078e3cff */
[----:B------:R-:W-:-:S13]  /*08c0*/  R2P PR, R24.B1, 0x7f ;  /* 0x0000007f18007804 */ /* 0x000fda0000001000 */
[----:B------:R-:W2:Y:S04]  /*08d0*/  @P0 LDG.E R18, desc[UR4][R10.64+0xa0] ;  /* 0x0000a0040a120981 */ /* 0x000ea8000c1e1900 */
[----:B------:R-:W3:Y:S04]  /*08e0*/  @P1 LDG.E R22, desc[UR4][R10.64+0xb4] ;  /* 0x0000b4040a161981 */ /* 0x000ee8000c1e1900 */
[----:B------:R-:W4:Y:S04]  /*08f0*/  @P2 LDG.E R26, desc[UR4][R10.64+0xc8] ;  /* 0x0000c8040a1a2981 */ /* 0x000f28000c1e1900 */
[----:B------:R-:W4:Y:S04]  /*0900*/  @P3 LDG.E R28, desc[UR4][R10.64+0xdc] ;  /* 0x0000dc040a1c3981 */ /* 0x000f28000c1e1900 */
[----:B------:R-:W4:Y:S04]  /*0910*/  @P0 LDG.E R23, desc[UR4][R10.64+0xa4] ;  /* 0x0000a4040a170981 */ /* 0x000f28000c1e1900 */
[----:B------:R-:W4:Y:S04]  /*0920*/  @P0 LDG.E R20, desc[UR4][R10.64+0xa8] ;  /* 0x0000a8040a140981 */ /* 0x000f28000c1e1900 */
[----:B------:R-:W4:Y:S04]  /*0930*/  @P4 LDG.E R25, desc[UR4][R10.64+0xf0] ;  /* 0x0000f0040a194981 */ /* 0x000f28000c1e1900 */
        /* <DEDUP_REMOVED lines=21> */
[----:B------:R-:W-:Y:S02]  /*0a90*/  LOP3.LUT P0, RZ, R24, 0x8000, RZ, 0xc0, !PT ;  /* 0x0000800018ff7812 */ /* 0x000fe4000780c0ff */
[----:B----4-:R-:W-:Y:S01]  /*0aa0*/  @P5 LOP3.LUT R15, R15, R26, RZ, 0x3c, !PT ;  /* 0x0000001a0f0f5212 */ /* 0x010fe200078e3cff */
[----:B------:R-:W4:Y:S04]  /*0ab0*/  @P3 LDG.E R24, desc[UR4][R10.64+0xe4] ;  /* 0x0000e4040a183981 */ /* 0x000f28000c1e1900 */
[----:B------:R-:W2:Y:S01]  /*0ac0*/  @P6 LDG.E R26, desc[UR4][R10.64+0x118] ;  /* 0x000118040a1a6981 */ /* 0x000ea2000c1e1900 */
        /* <DEDUP_REMOVED lines=8> */
[----:B---3--:R-:W-:-:S03]  /*0b50*/  @P2 LOP3.LUT R3, R3, R22, RZ, 0x3c, !PT ;  /* 0x0000001603032212 */ /* 0x008fc600078e3cff */
[----:B------:R-:W3:Y:S01]  /*0b60*/  @P4 LDG.E R22, desc[UR4][R10.64+0x100] ;  /* 0x000100040a164981 */ /* 0x000ee2000c1e1900 */
[----:B--2---:R-:W-:-:S03]  /*0b70*/  @P6 LOP3.LUT R15, R15, R26, RZ, 0x3c, !PT ;  /* 0x0000001a0f0f6212 */ /* 0x004fc600078e3cff */
[----:B------:R-:W2:Y:S01]  /*0b80*/  @P0 LDG.E R26, desc[UR4][R10.64+0x12c] ;  /* 0x00012c040a1a0981 */ /* 0x000ea2000c1e1900 */
[----:B----4-:R-:W-:-:S03]  /*0b90*/  @P2 LOP3.LUT R2, R2, R23, RZ, 0x3c, !PT ;  /* 0x0000001702022212 */ /* 0x010fc600078e3cff */
[----:B------:R-:W4:Y:S01]  /*0ba0*/  @P4 LDG.E R23, desc[UR4][R10.64+0xfc] ;  /* 0x0000fc040a174981 */ /* 0x000f22000c1e1900 */
[----:B------:R-:W-:-:S03]  /*0bb0*/  @P2 LOP3.LUT R5, R5, R20, RZ, 0x3c, !PT ;  /* 0x0000001405052212 */ /* 0x000fc600078e3cff */
[----:B------:R-:W4:Y:S01]  /*0bc0*/  @P4 LDG.E R20, desc[UR4][R10.64+0xf8] ;  /* 0x0000f8040a144981 */ /* 0x000f22000c1e1900 */
[----:B------:R-:W-:Y:S02]  /*0bd0*/  @P3 LOP3.LUT R2, R2, R27, RZ, 0x3c, !PT ;  /* 0x0000001b02023212 */ /* 0x000fe400078e3cff */
[----:B------:R-:W-:Y:S01]  /*0be0*/  @P3 LOP3.LUT R4, R4, R25, RZ, 0x3c, !PT ;  /* 0x0000001904043212 */ /* 0x000fe200078e3cff */
[----:B------:R-:W4:Y:S01]  /*0bf0*/  @P5 LDG.E R27, desc[UR4][R10.64+0x110] ;  /* 0x000110040a1b5981 */ /* 0x000f22000c1e1900 */
[----:B------:R-:W-:-:S03]  /*0c00*/  @P3 LOP3.LUT R5, R5, R24, RZ, 0x3c, !PT ;  /* 0x0000001805053212 */ /* 0x000fc600078e3cff */
[----:B------:R-:W4:Y:S04]  /*0c10*/  @P5 LDG.E R25, desc[UR4][R10.64+0x108] ;  /* 0x000108040a195981 */ /* 0x000f28000c1e1900 */
        /* <DEDUP_REMOVED lines=19> */
[----:B------:R-:W-:-:S05]  /*0d50*/  VIADD R19, R19, 0x10 ;  /* 0x0000001013137836 */ /* 0x000fca0000000000 */
[----:B------:R-:W-:Y:S02]  /*0d60*/  ISETP.NE.AND P1, PT, R19, 0x20, PT ;  /* 0x000000201300780c */ /* 0x000fe40003f25270 */
[----:B------:R-:W-:Y:S02]  /*0d70*/  @P5 LOP3.LUT R3, R3, R18, RZ, 0x3c, !PT ;  /* 0x0000001203035212 */ /* 0x000fe400078e3cff */
[----:B------:R-:W-:Y:S02]  /*0d80*/  @P6 LOP3.LUT R4, R4, R21, RZ, 0x3c, !PT ;  /* 0x0000001504046212 */ /* 0x000fe400078e3cff */
[----:B---3--:R-:W-:-:S04]  /*0d90*/  @P6 LOP3.LUT R3, R3, R22, RZ, 0x3c, !PT ;  /* 0x0000001603036212 */ /* 0x008fc800078e3cff */
[----:B--2---:R-:W-:Y:S02]  /*0da0*/  @P0 LOP3.LUT R3, R3, R26, RZ, 0x3c, !PT ;  /* 0x0000001a03030212 */ /* 0x004fe400078e3cff */
[----:B----4-:R-:W-:Y:S02]  /*0db0*/  @P6 LOP3.LUT R2, R2, R23, RZ, 0x3c, !PT ;  /* 0x0000001702026212 */ /* 0x010fe400078e3cff */
[----:B------:R-:W-:Y:S02]  /*0dc0*/  @P6 LOP3.LUT R5, R5, R20, RZ, 0x3c, !PT ;  /* 0x0000001405056212 */ /* 0x000fe400078e3cff */
[----:B------:R-:W-:Y:S02]  /*0dd0*/  @P0 LOP3.LUT R2, R2, R27, RZ, 0x3c, !PT ;  /* 0x0000001b02020212 */ /* 0x000fe400078e3cff */
[----:B------:R-:W-:Y:S02]  /*0de0*/  @P0 LOP3.LUT R4, R4, R25, RZ, 0x3c, !PT ;  /* 0x0000001904040212 */ /* 0x000fe400078e3cff */
[----:B------:R-:W-:Y:S01]  /*0df0*/  @P0 LOP3.LUT R5, R5, R24, RZ, 0x3c, !PT ;  /* 0x0000001805050212 */ /* 0x000fe200078e3cff */
[----:B------:R-:W-:Y:S06]  /*0e00*/  @P1 BRA `(.L_x_5) ;  /* 0xfffffff400481947 */ /* 0x000fec000383ffff */
[----:B------:R-:W-:-:S05]  /*0e10*/  VIADD R17, R17, 0x1 ;  /* 0x0000000111117836 */ /* 0x000fca0000000000 */
[----:B------:R-:W-:-:S13]  /*0e20*/  ISETP.NE.AND P0, PT, R17, 0x5, PT ;  /* 0x000000051100780c */ /* 0x000fda0003f05270 */
[----:B------:R-:W-:Y:S05]  /*0e30*/  @P0 BRA `(.L_x_6) ;  /* 0xfffffff400300947 */ /* 0x000fea000383ffff */
[----:B------:R1:W-:Y:S01]  /*0e40*/  STG.E.64 desc[UR4][R6.64+0x8], R4 ;  /* 0x0000080406007986 */ /* 0x0003e2000c101b04 */
[----:B------:R-:W-:Y:S01]  /*0e50*/  VIADD R14, R14, 0x1 ;  /* 0x000000010e0e7836 */ /* 0x000fe20000000000 */
[----:B------:R-:W-:Y:S02]  /*0e60*/  LOP3.LUT R11, R13, 0x3, RZ, 0xc0, !PT ;  /* 0x000000030d0b7812 */ /* 0x000fe400078ec0ff */
[----:B------:R1:W-:Y:S02]  /*0e70*/  STG.E.64 desc[UR4][R6.64+0x10], R2 ;  /* 0x0000100206007986 */ /* 0x0003e4000c101b04 */
[----:B------:R-:W-:Y:S02]  /*0e80*/  ISETP.GE.U32.AND P0, PT, R14, R11, PT ;  /* 0x0000000b0e00720c */ /* 0x000fe40003f06070 */
[----:B------:R1:W-:Y:S11]  /*0e90*/  STG.E desc[UR4][R6.64+0x4], R15 ;  /* 0x0000040f06007986 */ /* 0x0003f6000c101904 */
[----:B------:R-:W-:Y:S05]  /*0ea0*/  @!P0 BRA `(.L_x_7) ;  /* 0xfffffff400048947 */ /* 0x000fea000383ffff */
.L_x_4:
[----:B------:R-:W-:Y:S05]  /*0eb0*/  BSYNC.RECONVERGENT B1 ;  /* 0x0000000000017941 */ /* 0x000fea0003800200 */
.L_x_3:
[C---:B------:R-:W-:Y:S01]  /*0ec0*/  ISETP.GT.U32.AND P0, PT, R13.reuse, 0x3, PT ;  /* 0x000000030d00780c */ /* 0x040fe20003f04070 */
[----:B------:R-:W-:Y:S01]  /*0ed0*/  VIADD R12, R12, 0x1 ;  /* 0x000000010c0c7836 */ /* 0x000fe20000000000 */
[--C-:B------:R-:W-:Y:S02]  /*0ee0*/  SHF.R.U64 R13, R13, 0x2, R0.reuse ;  /* 0x000000020d0d7819 */ /* 0x100fe40000001200 */
[----:B------:R-:W-:Y:S02]  /*0ef0*/  ISETP.GT.U32.AND.EX P0, PT, R0, RZ, PT, P0 ;  /* 0x000000ff0000720c */ /* 0x000fe40003f04100 */
[----:B------:R-:W-:-:S11]  /*0f00*/  SHF.R.U32.HI R0, RZ, 0x2, R0 ;  /* 0x00000002ff007819 */ /* 0x000fd60000011600 */
[----:B------:R-:W-:Y:S05]  /*0f10*/  @P0 BRA `(.L_x_8) ;  /* 0xfffffff000c80947 */ /* 0x000fea000383ffff */
.L_x_2:
[----:B------:R-:W-:Y:S05]  /*0f20*/  BSYNC.RECONVERGENT B0 ;  /* 0x0000000000007941 */ /* 0x000fea0003800200 */
.L_x_1:
[----:B------:R-:W-:Y:S04]  /*0f30*/  STG.E.64 desc[UR4][R6.64+0x18], RZ ;  /* 0x000018ff06007986 */ /* 0x000fe8000c101b04 */
[----:B------:R-:W-:Y:S04]  /*0f40*/  STG.E desc[UR4][R6.64+0x20], RZ ;  /* 0x000020ff06007986 */ /* 0x000fe8000c101904 */
[----:B------:R-:W-:Y:S01]  /*0f50*/  STG.E.64 desc[UR4][R6.64+0x28], RZ ;  /* 0x000028ff06007986 */ /* 0x000fe2000c101b04 */
[----:B------:R-:W-:Y:S05]  /*0f60*/  EXIT ;  /* 0x000000000000794d */ /* 0x000fea0003800000 */
.L_x_9:
        /* <DEDUP_REMOVED lines=9> */
.L_x_11:


//--------------------- .nv.global.init           --------------------------
	.section	.nv.global.init,"aw",@progbits
	.align	4
.nv.global.init:
	.type		mrg32k3aM1SubSeq,@object
	.size		mrg32k3aM1SubSeq,(mrg32k3aM2SubSeq - mrg32k3aM1SubSeq)
mrg32k3aM1SubSeq:
        /*0000*/ 	.byte	0x0b, 0xcc, 0xee, 0x04, 0x73, 0x29, 0x8b, 0x6f, 0xf6, 0x53, 0x03, 0xf6, 0x23, 0xf6, 0xea, 0xda
        /* <DEDUP_REMOVED lines=125> */
	.type		mrg32k3aM2SubSeq,@object
	.size		mrg32k3aM2SubSeq,(mrg32k3aM1 - mrg32k3aM2SubSeq)
mrg32k3aM2SubSeq:
        /* <DEDUP_REMOVED lines=126> */
	.type		mrg32k3aM1,@object
	.size		mrg32k3aM1,(mrg32k3aM1Seq - mrg32k3aM1)
mrg32k3aM1:
        /* <DEDUP_REMOVED lines=144> */
	.type		mrg32k3aM1Seq,@object
	.size		mrg32k3aM1Seq,(mrg32k3aM2 - mrg32k3aM1Seq)
mrg32k3aM1Seq:
        /* <DEDUP_REMOVED lines=144> */
	.type		mrg32k3aM2,@object
	.size		mrg32k3aM2,(mrg32k3aM2Seq - mrg32k3aM2)
mrg32k3aM2:
        /* <DEDUP_REMOVED lines=144> */
	.type		mrg32k3aM2Seq,@object
	.size		mrg32k3aM2Seq,(precalc_xorwow_matrix - mrg32k3aM2Seq)
mrg32k3aM2Seq:
        /* <DEDUP_REMOVED lines=144> */
	.type		precalc_xorwow_matrix,@object
	.size		precalc_xorwow_matrix,(precalc_xorwow_offset_matrix - precalc_xorwow_matrix)
precalc_xorwow_matrix:
        /* <DEDUP_REMOVED lines=6400> */
	.type		precalc_xorwow_offset_matrix,@object
	.size		precalc_xorwow_offset_matrix,(.L_1 - precalc_xorwow_offset_matrix)
precalc_xorwow_offset_matrix:
        /* <DEDUP_REMOVED lines=6400> */
.L_1:


//--------------------- .nv.shared.reserved.0     --------------------------
	.section	.nv.shared.reserved.0,"aw",@nobits
	.weak		__nv_reservedSMEM_offset_0_alias
	.size		__nv_reservedSMEM_offset_0_alias, 0, 64
	.other		__nv_reservedSMEM_offset_0_alias,@"STO_CUDA_RESERVED_SHARED STV_DEFAULT"
__nv_reservedSMEM_offset_0_alias:
	.zero		0
	.zero		64


//--------------------- .nv.constant0._Z5writePiiifP17curandStateXORWOW --------------------------
	.section	.nv.constant0._Z5writePiiifP17curandStateXORWOW,"a",@progbits
	.sectionflags	@""
	.align	4
.nv.constant0._Z5writePiiifP17curandStateXORWOW:
	.zero		928


//--------------------- .nv.constant0._Z11state_setupP17curandStateXORWOWii --------------------------
	.section	.nv.constant0._Z11state_setupP17curandStateXORWOWii,"a",@progbits
	.sectionflags	@""
	.align	4
.nv.constant0._Z11state_setupP17curandStateXORWOWii:
	.zero		912


//--------------------- SYMBOLS --------------------------

	.type		.nv.reservedSmem.offset0,@object
	.size		.nv.reservedSmem.offset0,0x4
